	.headerflags	@"EF_CUDA_TEXMODE_UNIFIED EF_CUDA_64BIT_ADDRESS EF_CUDA_ACCELERATORS EF_CUDA_SM90 EF_CUDA_VIRTUAL_SM(EF_CUDA_SM90)"
	.elftype	@"ET_EXEC"


//--------------------- .nv.info                  --------------------------
	.section	.nv.info,"",@"SHT_CUDA_INFO"
	.align	4


	//----- nvinfo : EIATTR_REGCOUNT
	.align		4
        /*0000*/ 	.byte	0x04, 0x2f
        /*0002*/ 	.short	(.L_1 - .L_0)
	.align		4
.L_0:
        /*0004*/ 	.word	index@(triton_poi_fused_relu_threshold_backward_8)
        /*0008*/ 	.word	0x00000020


	//----- nvinfo : EIATTR_MIN_STACK_SIZE
	.align		4
.L_1:
        /*000c*/ 	.byte	0x04, 0x12
        /*000e*/ 	.short	(.L_3 - .L_2)
	.align		4
.L_2:
        /*0010*/ 	.word	index@(triton_poi_fused_relu_threshold_backward_8)
        /*0014*/ 	.word	0x00000000


	//----- nvinfo : EIATTR_FRAME_SIZE
	.align		4
.L_3:
        /*0018*/ 	.byte	0x04, 0x11
        /*001a*/ 	.short	(.L_5 - .L_4)
	.align		4
.L_4:
        /*001c*/ 	.word	index@(triton_poi_fused_relu_threshold_backward_8)
        /*0020*/ 	.word	0x00000000


	//----- nvinfo : EIATTR_MIN_STACK_SIZE
	.align		4
.L_5:
        /*0024*/ 	.byte	0x04, 0x12
        /*0026*/ 	.short	(.L_7 - .L_6)
	.align		4
.L_6:
        /*0028*/ 	.word	index@(triton_poi_fused_relu_threshold_backward_8)
        /*002c*/ 	.word	0x00000000
.L_7:


//--------------------- .nv.info.triton_poi_fused_relu_threshold_backward_8 --------------------------
	.section	.nv.info.triton_poi_fused_relu_threshold_backward_8,"",@"SHT_CUDA_INFO"
	.sectionflags	@""
	.align	4


	//----- nvinfo : EIATTR_CUDA_API_VERSION
	.align		4
        /*0000*/ 	.byte	0x04, 0x37
        /*0002*/ 	.short	(.L_9 - .L_8)
.L_8:
        /*0004*/ 	.word	0x0000007c


	//----- nvinfo : EIATTR_KPARAM_INFO
	.align		4
.L_9:
        /*0008*/ 	.byte	0x04, 0x17
        /*000a*/ 	.short	(.L_11 - .L_10)
.L_10:
        /*000c*/ 	.word	0x00000000
        /*0010*/ 	.short	0x0004
        /*0012*/ 	.short	0x001c
        /*0014*/ 	.byte	0x00, 0xf0, 0x11, 0x00


	//----- nvinfo : EIATTR_KPARAM_INFO
	.align		4
.L_11:
        /*0018*/ 	.byte	0x04, 0x17
        /*001a*/ 	.short	(.L_13 - .L_12)
.L_12:
        /*001c*/ 	.word	0x00000000
        /*0020*/ 	.short	0x0003
        /*0022*/ 	.short	0x0018
        /*0024*/ 	.byte	0x00, 0xf0, 0x11, 0x00


	//----- nvinfo : EIATTR_KPARAM_INFO
	.align		4
.L_13:
        /*0028*/ 	.byte	0x04, 0x17
        /*002a*/ 	.short	(.L_15 - .L_14)
.L_14:
        /*002c*/ 	.word	0x00000000
        /*0030*/ 	.short	0x0002
        /*0032*/ 	.short	0x0010
        /*0034*/ 	.byte	0x00, 0xf4, 0x21, 0x00


	//----- nvinfo : EIATTR_KPARAM_INFO
	.align		4
.L_15:
        /*0038*/ 	.byte	0x04, 0x17
        /*003a*/ 	.short	(.L_17 - .L_16)
.L_16:
        /*003c*/ 	.word	0x00000000
        /*0040*/ 	.short	0x0001
        /*0042*/ 	.short	0x0008
        /*0044*/ 	.byte	0x00, 0xf4, 0x21, 0x00


	//----- nvinfo : EIATTR_KPARAM_INFO
	.align		4
.L_17:
        /*0048*/ 	.byte	0x04, 0x17
        /*004a*/ 	.short	(.L_19 - .L_18)
.L_18:
        /*004c*/ 	.word	0x00000000
        /*0050*/ 	.short	0x0000
        /*0052*/ 	.short	0x0000
        /*0054*/ 	.byte	0x00, 0xf4, 0x21, 0x00


	//----- nvinfo : EIATTR_SPARSE_MMA_MASK
	.align		4
.L_19:
        /*0058*/ 	.byte	0x03, 0x50
        /*005a*/ 	.short	0x0000


	//----- nvinfo : EIATTR_MAXREG_COUNT
	.align		4
        /*005c*/ 	.byte	0x03, 0x1b
        /*005e*/ 	.short	0x00ff


	//----- nvinfo : EIATTR_EXIT_INSTR_OFFSETS
	.align		4
        /*0060*/ 	.byte	0x04, 0x1c
        /*0062*/ 	.short	(.L_21 - .L_20)


	//   ....[0]....
.L_20:
        /*0064*/ 	.word	0x00001080


	//   ....[1]....
        /*0068*/ 	.word	0x000010a0


	//----- nvinfo : EIATTR_REQNTID
	.align		4
.L_21:
        /*006c*/ 	.byte	0x04, 0x10
        /*006e*/ 	.short	(.L_23 - .L_22)
.L_22:
        /*0070*/ 	.word	0x00000100
        /*0074*/ 	.word	0x00000001
        /*0078*/ 	.word	0x00000001


	//----- nvinfo : EIATTR_CBANK_PARAM_SIZE
	.align		4
.L_23:
        /*007c*/ 	.byte	0x03, 0x19
        /*007e*/ 	.short	0x0020


	//----- nvinfo : EIATTR_PARAM_CBANK
	.align		4
        /*0080*/ 	.byte	0x04, 0x0a
        /*0082*/ 	.short	(.L_25 - .L_24)
	.align		4
.L_24:
        /*0084*/ 	.word	index@(.nv.constant0.triton_poi_fused_relu_threshold_backward_8)
        /*0088*/ 	.short	0x0210
        /*008a*/ 	.short	0x0020


	//----- nvinfo : EIATTR_SW_WAR
	.align		4
.L_25:
        /*008c*/ 	.byte	0x04, 0x36
        /*008e*/ 	.short	(.L_27 - .L_26)
.L_26:
        /*0090*/ 	.word	0x00000008
.L_27:


//--------------------- .nv.callgraph             --------------------------
	.section	.nv.callgraph,"",@"SHT_CUDA_CALLGRAPH"
	.align	4
	.sectionentsize	8
	.align		4
        /*0000*/ 	.word	0x00000000
	.align		4
        /*0004*/ 	.word	0xffffffff
	.align		4
        /*0008*/ 	.word	0x00000000
	.align		4
        /*000c*/ 	.word	0xfffffffe
	.align		4
        /*0010*/ 	.word	0x00000000
	.align		4
        /*0014*/ 	.word	0xfffffffd
	.align		4
        /*0018*/ 	.word	0x00000000
	.align		4
        /*001c*/ 	.word	0xfffffffc


//--------------------- .text.triton_poi_fused_relu_threshold_backward_8 --------------------------
	.section	.text.triton_poi_fused_relu_threshold_backward_8,"ax",@progbits
	.sectionflags	@"SHF_BARRIERS=1"
	.align	128
        .global         triton_poi_fused_relu_threshold_backward_8
        .type           triton_poi_fused_relu_threshold_backward_8,@function
        .size           triton_poi_fused_relu_threshold_backward_8,(.L_x_1 - triton_poi_fused_relu_threshold_backward_8)
        .other          triton_poi_fused_relu_threshold_backward_8,@"STO_CUDA_ENTRY STV_DEFAULT"
triton_poi_fused_relu_threshold_backward_8:
.text.triton_poi_fused_relu_threshold_backward_8:
[----:B------:R-:W0:Y:S01]  /*0000*/  LDC R1, c[0x0][0x28] ;  /* 0x00000a00ff017b82 */ /* 0x000e220000000800 */
[----:B------:R-:W1:Y:S07]  /*0010*/  S2R R21, SR_TID.X ;  /* 0x0000000000157919 */ /* 0x000e6e0000002100 */
[----:B------:R-:W2:Y:S01]  /*0020*/  LDC.64 R2, c[0x0][0x210] ;  /* 0x00008400ff027b82 */ /* 0x000ea20000000a00 */
[----:B------:R-:W-:Y:S02]  /*0030*/  CS2R R12, SRZ ;  /* 0x00000000000c7805 */ /* 0x000fe4000001ff00 */
[----:B------:R-:W-:Y:S01]  /*0040*/  CS2R R14, SRZ ;  /* 0x00000000000e7805 */ /* 0x000fe2000001ff00 */
[----:B------:R-:W3:Y:S01]  /*0050*/  S2R R20, SR_CTAID.Y ;  /* 0x0000000000147919 */ /* 0x000ee20000002600 */
[----:B------:R-:W-:Y:S01]  /*0060*/  ULDC.64 UR6, c[0x0][0x208] ;  /* 0x0000820000067ab9 */ /* 0x000fe20000000a00 */
[----:B------:R-:W4:Y:S01]  /*0070*/  S2R R22, SR_CTAID.X ;  /* 0x0000000000167919 */ /* 0x000f220000002500 */
[----:B-1----:R-:W-:Y:S01]  /*0080*/  IMAD.SHL.U32 R0, R21, 0x10, RZ ;  /* 0x0000001015007824 */ /* 0x002fe200078e00ff */
[----:B------:R-:W-:-:S04]  /*0090*/  SHF.R.U32.HI R23, RZ, 0x4, R21 ;  /* 0x00000004ff177819 */ /* 0x000fc80000011615 */
[----:B------:R-:W-:Y:S02]  /*00a0*/  LOP3.LUT R9, R0, 0xf0, RZ, 0xc0, !PT ;  /* 0x000000f000097812 */ /* 0x000fe400078ec0ff */
[----:B------:R-:W-:Y:S01]  /*00b0*/  SGXT.U32 R23, R23, 0x4 ;  /* 0x000000041717781a */ /* 0x000fe20000000000 */
[----:B----4-:R-:W-:Y:S01]  /*00c0*/  IMAD.SHL.U32 R22, R22, 0x10, RZ ;  /* 0x0000001016167824 */ /* 0x010fe200078e00ff */
[----:B---3--:R-:W-:-:S04]  /*00d0*/  PRMT R9, R9, 0x6540, R20 ;  /* 0x0000654009097816 */ /* 0x008fc80000000014 */
[----:B------:R-:W-:Y:S01]  /*00e0*/  LOP3.LUT R0, R22, R23, RZ, 0xfc, !PT ;  /* 0x0000001716007212 */ /* 0x000fe200078efcff */
[C---:B------:R-:W-:Y:S01]  /*00f0*/  IMAD.HI R4, R9.reuse, 0x38e38e39, RZ ;  /* 0x38e38e3909047827 */ /* 0x040fe200078e02ff */
[C---:B------:R-:W-:Y:S02]  /*0100*/  ISETP.GE.AND P0, PT, R9.reuse, 0x1200, PT ;  /* 0x000012000900780c */ /* 0x040fe40003f06270 */
[----:B------:R-:W-:Y:S02]  /*0110*/  LOP3.LUT R6, R9, 0x4, RZ, 0xfc, !PT ;  /* 0x0000000409067812 */ /* 0x000fe400078efcff */
[----:B------:R-:W-:-:S04]  /*0120*/  SHF.R.U32.HI R5, RZ, 0x1f, R4 ;  /* 0x0000001fff057819 */ /* 0x000fc80000011604 */
[----:B------:R-:W-:-:S05]  /*0130*/  LEA.HI.SX32 R5, R4, R5, 0x18 ;  /* 0x0000000504057211 */ /* 0x000fca00078fc2ff */
[C---:B------:R-:W-:Y:S02]  /*0140*/  IMAD R0, R5.reuse, 0x1000, R0 ;  /* 0x0000100005007824 */ /* 0x040fe400078e0200 */
[----:B------:R-:W-:Y:S02]  /*0150*/  IMAD R5, R5, -0x480, R9 ;  /* 0xfffffb8005057824 */ /* 0x000fe400078e0209 */
[----:B------:R-:W-:-:S04]  /*0160*/  IMAD R8, R0, 0x480, RZ ;  /* 0x0000048000087824 */ /* 0x000fc800078e02ff */
[----:B------:R-:W-:Y:S02]  /*0170*/  IMAD.IADD R0, R5, 0x1, R8 ;  /* 0x0000000105007824 */ /* 0x000fe400078e0208 */
[----:B------:R-:W-:-:S04]  /*0180*/  IMAD.HI R7, R6, 0x38e38e39, RZ ;  /* 0x38e38e3906077827 */ /* 0x000fc800078e02ff */
[----:B--2---:R-:W-:Y:S01]  /*0190*/  IMAD.WIDE R4, R0, 0x4, R2 ;  /* 0x0000000400047825 */ /* 0x004fe200078e0202 */
[----:B------:R-:W-:-:S04]  /*01a0*/  SHF.R.U32.HI R10, RZ, 0x1f, R7 ;  /* 0x0000001fff0a7819 */ /* 0x000fc80000011607 */
[----:B------:R1:W2:Y:S01]  /*01b0*/  @!P0 LDG.E.EL.128 R12, desc[UR6][R4.64] ;  /* 0x00000006040c8981 */ /* 0x0002a2000c2e1d00 */
[----:B------:R-:W-:Y:S02]  /*01c0*/  LEA.HI.SX32 R7, R7, R10, 0x18 ;  /* 0x0000000a07077211 */ /* 0x000fe400078fc2ff */
[----:B------:R-:W-:Y:S02]  /*01d0*/  CS2R R16, SRZ ;  /* 0x0000000000107805 */ /* 0x000fe4000001ff00 */
[----:B------:R-:W-:Y:S01]  /*01e0*/  CS2R R18, SRZ ;  /* 0x0000000000127805 */ /* 0x000fe2000001ff00 */
[----:B------:R-:W-:Y:S01]  /*01f0*/  IMAD R7, R7, -0x480, R6 ;  /* 0xfffffb8007077824 */ /* 0x000fe200078e0206 */
[----:B-1----:R-:W-:-:S03]  /*0200*/  LOP3.LUT R4, R9, 0x8, RZ, 0xfc, !PT ;  /* 0x0000000809047812 */ /* 0x002fc600078efcff */
[----:B------:R-:W-:Y:S02]  /*0210*/  IMAD.IADD R7, R7, 0x1, R8 ;  /* 0x0000000107077824 */ /* 0x000fe400078e0208 */
[----:B------:R-:W-:Y:S01]  /*0220*/  IMAD.HI R5, R4, 0x38e38e39, RZ ;  /* 0x38e38e3904057827 */ /* 0x000fe200078e02ff */
[----:B------:R-:W-:-:S03]  /*0230*/  LOP3.LUT R9, R9, 0xc, RZ, 0xfc, !PT ;  /* 0x0000000c09097812 */ /* 0x000fc600078efcff */
[----:B------:R-:W-:Y:S01]  /*0240*/  IMAD.WIDE R10, R7, 0x4, R2 ;  /* 0x00000004070a7825 */ /* 0x000fe200078e0202 */
[----:B------:R-:W-:-:S04]  /*0250*/  SHF.R.U32.HI R6, RZ, 0x1f, R5 ;  /* 0x0000001fff067819 */ /* 0x000fc80000011605 */
[----:B------:R-:W-:Y:S01]  /*0260*/  LEA.HI.SX32 R5, R5, R6, 0x18 ;  /* 0x0000000605057211 */ /* 0x000fe200078fc2ff */
[----:B------:R1:W3:Y:S01]  /*0270*/  @!P0 LDG.E.EL.128 R16, desc[UR6][R10.64] ;  /* 0x000000060a108981 */ /* 0x0002e2000c2e1d00 */
[----:B------:R-:W-:-:S03]  /*0280*/  CS2R R6, SRZ ;  /* 0x0000000000067805 */ /* 0x000fc6000001ff00 */
[----:B------:R-:W-:-:S04]  /*0290*/  IMAD R5, R5, -0x480, R4 ;  /* 0xfffffb8005057824 */ /* 0x000fc800078e0204 */
[----:B------:R-:W-:Y:S01]  /*02a0*/  IMAD.IADD R25, R5, 0x1, R8 ;  /* 0x0000000105197824 */ /* 0x000fe200078e0208 */
[----:B------:R-:W-:Y:S01]  /*02b0*/  CS2R R4, SRZ ;  /* 0x0000000000047805 */ /* 0x000fe2000001ff00 */
[----:B-1----:R-:W-:-:S04]  /*02c0*/  IMAD.HI R10, R9, 0x38e38e39, RZ ;  /* 0x38e38e39090a7827 */ /* 0x002fc800078e02ff */
[----:B------:R-:W-:Y:S01]  /*02d0*/  IMAD.WIDE R24, R25, 0x4, R2 ;  /* 0x0000000419187825 */ /* 0x000fe200078e0202 */
[----:B------:R-:W-:-:S04]  /*02e0*/  SHF.R.U32.HI R11, RZ, 0x1f, R10 ;  /* 0x0000001fff0b7819 */ /* 0x000fc8000001160a */
[----:B------:R-:W4:Y:S01]  /*02f0*/  @!P0 LDG.E.EL.128 R4, desc[UR6][R24.64] ;  /* 0x0000000618048981 */ /* 0x000f22000c2e1d00 */
[----:B------:R-:W-:-:S05]  /*0300*/  LEA.HI.SX32 R10, R10, R11, 0x18 ;  /* 0x0000000b0a0a7211 */ /* 0x000fca00078fc2ff */
[----:B------:R-:W-:Y:S01]  /*0310*/  IMAD R9, R10, -0x480, R9 ;  /* 0xfffffb800a097824 */ /* 0x000fe200078e0209 */
[----:B------:R-:W-:-:S03]  /*0320*/  CS2R R10, SRZ ;  /* 0x00000000000a7805 */ /* 0x000fc6000001ff00 */
[----:B------:R-:W-:-:S04]  /*0330*/  IMAD.IADD R9, R9, 0x1, R8 ;  /* 0x0000000109097824 */ /* 0x000fc800078e0208 */
[----:B------:R-:W-:Y:S01]  /*0340*/  IMAD.WIDE R2, R9, 0x4, R2 ;  /* 0x0000000409027825 */ /* 0x000fe200078e0202 */
[----:B------:R-:W-:-:S06]  /*0350*/  CS2R R8, SRZ ;  /* 0x0000000000087805 */ /* 0x000fcc000001ff00 */
[----:B------:R1:W5:Y:S01]  /*0360*/  @!P0 LDG.E.EL.128 R8, desc[UR6][R2.64] ;  /* 0x0000000602088981 */ /* 0x000362000c2e1d00 */
[----:B------:R-:W1:Y:S01]  /*0370*/  S2UR UR5, SR_CgaCtaId ;  /* 0x00000000000579c3 */ /* 0x000e620000008800 */
[----:B------:R-:W-:Y:S01]  /*0380*/  IMAD.SHL.U32 R26, R21, 0x100, RZ ;  /* 0x00000100151a7824 */ /* 0x000fe200078e00ff */
[----:B------:R-:W-:-:S04]  /*0390*/  UMOV UR4, 0x400 ;  /* 0x0000040000047882 */ /* 0x000fc80000000000 */
[----:B------:R-:W-:-:S04]  /*03a0*/  LOP3.LUT R26, R26, 0xf00, RZ, 0xc0, !PT ;  /* 0x00000f001a1a7812 */ /* 0x000fc800078ec0ff */
[C---:B-1----:R-:W-:Y:S02]  /*03b0*/  LOP3.LUT R2, R26.reuse, 0x10, RZ, 0xfc, !PT ;  /* 0x000000101a027812 */ /* 0x042fe400078efcff */
[C---:B------:R-:W-:Y:S02]  /*03c0*/  LOP3.LUT R25, R26.reuse, R23, RZ, 0xfc, !PT ;  /* 0x000000171a197212 */ /* 0x040fe400078efcff */
[----:B------:R-:W-:Y:S01]  /*03d0*/  LOP3.LUT R3, R26, 0x20, RZ, 0xfc, !PT ;  /* 0x000000201a037812 */ /* 0x000fe200078efcff */
[----:B0-----:R-:W-:-:S06]  /*03e0*/  UPRMT UR4, UR5, 0x654, UR4 ;  /* 0x0000065405047896 */ /* 0x001fcc0008000004 */
[----:B------:R-:W-:Y:S02]  /*03f0*/  LEA.HI R24, R26, UR4, RZ, 0x1e ;  /* 0x000000041a187c11 */ /* 0x000fe4000f8ff0ff */
[----:B------:R-:W-:-:S03]  /*0400*/  LEA.HI R2, R2, UR4, RZ, 0x1e ;  /* 0x0000000402027c11 */ /* 0x000fc6000f8ff0ff */
[C---:B------:R-:W-:Y:S02]  /*0410*/  IMAD R24, R25.reuse, 0x4, R24 ;  /* 0x0000000419187824 */ /* 0x040fe400078e0218 */
[----:B------:R-:W-:Y:S01]  /*0420*/  IMAD R2, R25, 0x4, R2 ;  /* 0x0000000419027824 */ /* 0x000fe200078e0202 */
[----:B--2---:R-:W-:Y:S02]  /*0430*/  FSETP.GEU.AND P1, PT, R12, RZ, PT ;  /* 0x000000ff0c00720b */ /* 0x004fe40003f2e000 */
[----:B------:R-:W-:Y:S02]  /*0440*/  FSETP.GEU.AND P2, PT, R14, RZ, PT ;  /* 0x000000ff0e00720b */ /* 0x000fe40003f4e000 */
[----:B------:R-:W-:Y:S02]  /*0450*/  FSEL R23, R12, RZ, P1 ;  /* 0x000000ff0c177208 */ /* 0x000fe40000800000 */
[----:B------:R-:W-:Y:S02]  /*0460*/  FSETP.GEU.AND P1, PT, R13, RZ, PT ;  /* 0x000000ff0d00720b */ /* 0x000fe40003f2e000 */
[----:B------:R-:W-:Y:S01]  /*0470*/  LEA.HI R12, R3, UR4, RZ, 0x1e ;  /* 0x00000004030c7c11 */ /* 0x000fe2000f8ff0ff */
[----:B------:R0:W-:Y:S01]  /*0480*/  STS [R24], R23 ;  /* 0x0000001718007388 */ /* 0x0001e20000000800 */
[----:B------:R-:W-:-:S02]  /*0490*/  FSEL R13, R13, RZ, P1 ;  /* 0x000000ff0d0d7208 */ /* 0x000fc40000800000 */
[----:B------:R-:W-:Y:S01]  /*04a0*/  FSETP.GEU.AND P1, PT, R15, RZ, PT ;  /* 0x000000ff0f00720b */ /* 0x000fe20003f2e000 */
[----:B------:R-:W-:Y:S01]  /*04b0*/  IMAD R3, R25, 0x4, R12 ;  /* 0x0000000419037824 */ /* 0x000fe200078e020c */
[----:B------:R-:W-:Y:S01]  /*04c0*/  FSEL R12, R14, RZ, P2 ;  /* 0x000000ff0e0c7208 */ /* 0x000fe20001000000 */
[----:B------:R1:W-:Y:S01]  /*04d0*/  STS [R2+0x40], R13 ;  /* 0x0000400d02007388 */ /* 0x0003e20000000800 */
[C---:B------:R-:W-:Y:S02]  /*04e0*/  LOP3.LUT R14, R26.reuse, 0x30, RZ, 0xfc, !PT ;  /* 0x000000301a0e7812 */ /* 0x040fe400078efcff */
[----:B------:R-:W-:Y:S01]  /*04f0*/  FSEL R15, R15, RZ, P1 ;  /* 0x000000ff0f0f7208 */ /* 0x000fe20000800000 */
[----:B------:R2:W-:Y:S01]  /*0500*/  STS [R3+0x80], R12 ;  /* 0x0000800c03007388 */ /* 0x0005e20000000800 */
[----:B0-----:R-:W-:Y:S02]  /*0510*/  LOP3.LUT R24, R26, 0x40, RZ, 0xfc, !PT ;  /* 0x000000401a187812 */ /* 0x001fe400078efcff */
[----:B------:R-:W-:-:S02]  /*0520*/  LEA.HI R14, R14, UR4, RZ, 0x1e ;  /* 0x000000040e0e7c11 */ /* 0x000fc4000f8ff0ff */
[----:B------:R-:W-:Y:S02]  /*0530*/  LEA.HI R24, R24, UR4, RZ, 0x1e ;  /* 0x0000000418187c11 */ /* 0x000fe4000f8ff0ff */
[----:B-1----:R-:W-:Y:S01]  /*0540*/  LOP3.LUT R2, R26, 0x50, RZ, 0xfc, !PT ;  /* 0x000000501a027812 */ /* 0x002fe200078efcff */
[C---:B------:R-:W-:Y:S01]  /*0550*/  IMAD R14, R25.reuse, 0x4, R14 ;  /* 0x00000004190e7824 */ /* 0x040fe200078e020e */
[----:B---3--:R-:W-:Y:S01]  /*0560*/  FSETP.GEU.AND P2, PT, R16, RZ, PT ;  /* 0x000000ff1000720b */ /* 0x008fe20003f4e000 */
[----:B------:R-:W-:Y:S01]  /*0570*/  IMAD R27, R25, 0x4, R24 ;  /* 0x00000004191b7824 */ /* 0x000fe200078e0218 */
[----:B--2---:R-:W-:Y:S02]  /*0580*/  LOP3.LUT R3, R26, 0x60, RZ, 0xfc, !PT ;  /* 0x000000601a037812 */ /* 0x004fe400078efcff */
[----:B------:R-:W-:Y:S01]  /*0590*/  LEA.HI R2, R2, UR4, RZ, 0x1e ;  /* 0x0000000402027c11 */ /* 0x000fe2000f8ff0ff */
[----:B------:R0:W-:Y:S01]  /*05a0*/  STS [R14+0xc0], R15 ;  /* 0x0000c00f0e007388 */ /* 0x0001e20000000800 */
[----:B------:R-:W-:-:S02]  /*05b0*/  FSETP.GEU.AND P1, PT, R17, RZ, PT ;  /* 0x000000ff1100720b */ /* 0x000fc40003f2e000 */
[----:B------:R-:W-:Y:S02]  /*05c0*/  FSEL R16, R16, RZ, P2 ;  /* 0x000000ff10107208 */ /* 0x000fe40001000000 */
[----:B------:R-:W-:Y:S01]  /*05d0*/  LEA.HI R24, R3, UR4, RZ, 0x1e ;  /* 0x0000000403187c11 */ /* 0x000fe2000f8ff0ff */
[----:B------:R-:W-:Y:S01]  /*05e0*/  IMAD R3, R25, 0x4, R2 ;  /* 0x0000000419037824 */ /* 0x000fe200078e0202 */
[----:B------:R-:W-:Y:S01]  /*05f0*/  FSETP.GEU.AND P2, PT, R18, RZ, PT ;  /* 0x000000ff1200720b */ /* 0x000fe20003f4e000 */
[----:B------:R-:W-:Y:S01]  /*0600*/  STS [R27+0x100], R16 ;  /* 0x000100101b007388 */ /* 0x000fe20000000800 */
[----:B------:R-:W-:Y:S01]  /*0610*/  FSEL R2, R17, RZ, P1 ;  /* 0x000000ff11027208 */ /* 0x000fe20000800000 */
[----:B------:R-:W-:Y:S01]  /*0620*/  IMAD R29, R25, 0x4, R24 ;  /* 0x00000004191d7824 */ /* 0x000fe200078e0218 */
[----:B------:R-:W-:Y:S02]  /*0630*/  LOP3.LUT R17, R26, 0x70, RZ, 0xfc, !PT ;  /* 0x000000701a117812 */ /* 0x000fe400078efcff */
[----:B0-----:R-:W-:Y:S01]  /*0640*/  FSEL R14, R18, RZ, P2 ;  /* 0x000000ff120e7208 */ /* 0x001fe20001000000 */
[----:B------:R0:W-:Y:S01]  /*0650*/  STS [R3+0x140], R2 ;  /* 0x0001400203007388 */ /* 0x0001e20000000800 */
[----:B------:R-:W-:-:S02]  /*0660*/  LOP3.LUT R24, R26, 0x80, RZ, 0xfc, !PT ;  /* 0x000000801a187812 */ /* 0x000fc400078efcff */
[----:B----4-:R-:W-:Y:S01]  /*0670*/  FSETP.GEU.AND P2, PT, R4, RZ, PT ;  /* 0x000000ff0400720b */ /* 0x010fe20003f4e000 */
[----:B------:R1:W-:Y:S01]  /*0680*/  STS [R29+0x180], R14 ;  /* 0x0001800e1d007388 */ /* 0x0003e20000000800 */
[----:B------:R-:W-:Y:S02]  /*0690*/  LEA.HI R18, R17, UR4, RZ, 0x1e ;  /* 0x0000000411127c11 */ /* 0x000fe4000f8ff0ff */
[----:B------:R-:W-:Y:S02]  /*06a0*/  FSETP.GEU.AND P1, PT, R19, RZ, PT ;  /* 0x000000ff1300720b */ /* 0x000fe40003f2e000 */
[----:B------:R-:W-:Y:S01]  /*06b0*/  LEA.HI R28, R24, UR4, RZ, 0x1e ;  /* 0x00000004181c7c11 */ /* 0x000fe2000f8ff0ff */
[C---:B------:R-:W-:Y:S01]  /*06c0*/  IMAD R17, R25.reuse, 0x4, R18 ;  /* 0x0000000419117824 */ /* 0x040fe200078e0212 */
[----:B0-----:R-:W-:Y:S02]  /*06d0*/  FSEL R3, R4, RZ, P2 ;  /* 0x000000ff04037208 */ /* 0x001fe40001000000 */
[C---:B------:R-:W-:Y:S01]  /*06e0*/  LOP3.LUT R4, R26.reuse, 0x90, RZ, 0xfc, !PT ;  /* 0x000000901a047812 */ /* 0x040fe200078efcff */
[----:B------:R-:W-:Y:S01]  /*06f0*/  IMAD R28, R25, 0x4, R28 ;  /* 0x00000004191c7824 */ /* 0x000fe200078e021c */
[----:B------:R-:W-:-:S02]  /*0700*/  LOP3.LUT R18, R26, 0xa0, RZ, 0xfc, !PT ;  /* 0x000000a01a127812 */ /* 0x000fc400078efcff */
[----:B------:R-:W-:Y:S02]  /*0710*/  FSEL R24, R19, RZ, P1 ;  /* 0x000000ff13187208 */ /* 0x000fe40000800000 */
[----:B------:R-:W-:Y:S02]  /*0720*/  LEA.HI R4, R4, UR4, RZ, 0x1e ;  /* 0x0000000404047c11 */ /* 0x000fe4000f8ff0ff */
[----:B------:R-:W-:Y:S01]  /*0730*/  FSETP.GEU.AND P1, PT, R5, RZ, PT ;  /* 0x000000ff0500720b */ /* 0x000fe20003f2e000 */
[----:B------:R0:W-:Y:S01]  /*0740*/  STS [R17+0x1c0], R24 ;  /* 0x0001c01811007388 */ /* 0x0001e20000000800 */
[----:B------:R-:W-:Y:S01]  /*0750*/  LEA.HI R18, R18, UR4, RZ, 0x1e ;  /* 0x0000000412127c11 */ /* 0x000fe2000f8ff0ff */
[----:B------:R-:W-:Y:S01]  /*0760*/  IMAD R19, R25, 0x4, R4 ;  /* 0x0000000419137824 */ /* 0x000fe200078e0204 */
[----:B------:R-:W-:Y:S01]  /*0770*/  FSEL R4, R5, RZ, P1 ;  /* 0x000000ff05047208 */ /* 0x000fe20000800000 */
[----:B------:R2:W-:Y:S01]  /*0780*/  STS [R28+0x200], R3 ;  /* 0x000200031c007388 */ /* 0x0005e20000000800 */
[----:B------:R-:W-:Y:S01]  /*0790*/  LOP3.LUT R5, R26, 0xf0, RZ, 0xfc, !PT ;  /* 0x000000f01a057812 */ /* 0x000fe200078efcff */
[----:B-1----:R-:W-:Y:S01]  /*07a0*/  IMAD R29, R25, 0x4, R18 ;  /* 0x00000004191d7824 */ /* 0x002fe200078e0212 */
[----:B------:R-:W-:Y:S01]  /*07b0*/  FSETP.GEU.AND P2, PT, R6, RZ, PT ;  /* 0x000000ff0600720b */ /* 0x000fe20003f4e000 */
[----:B------:R1:W-:Y:S01]  /*07c0*/  STS [R19+0x240], R4 ;  /* 0x0002400413007388 */ /* 0x0003e20000000800 */
[----:B------:R-:W-:-:S02]  /*07d0*/  LOP3.LUT R18, R26, 0xc0, RZ, 0xfc, !PT ;  /* 0x000000c01a127812 */ /* 0x000fc400078efcff */
[C---:B0-----:R-:W-:Y:S02]  /*07e0*/  LOP3.LUT R17, R26.reuse, 0xb0, RZ, 0xfc, !PT ;  /* 0x000000b01a117812 */ /* 0x041fe400078efcff */
[C---:B------:R-:W-:Y:S02]  /*07f0*/  LOP3.LUT R27, R26.reuse, 0xe0, RZ, 0xfc, !PT ;  /* 0x000000e01a1b7812 */ /* 0x040fe400078efcff */
[----:B--2---:R-:W-:Y:S02]  /*0800*/  LOP3.LUT R28, R26, 0xd0, RZ, 0xfc, !PT ;  /* 0x000000d01a1c7812 */ /* 0x004fe400078efcff */
[----:B------:R-:W-:Y:S02]  /*0810*/  LEA.HI R26, R17, UR4, RZ, 0x1e ;  /* 0x00000004111a7c11 */ /* 0x000fe4000f8ff0ff */
[----:B------:R-:W-:Y:S02]  /*0820*/  LEA.HI R28, R28, UR4, RZ, 0x1e ;  /* 0x000000041c1c7c11 */ /* 0x000fe4000f8ff0ff */
[----:B------:R-:W-:Y:S01]  /*0830*/  LEA.HI R5, R5, UR4, RZ, 0x1e ;  /* 0x0000000405057c11 */ /* 0x000fe2000f8ff0ff */
[C---:B------:R-:W-:Y:S01]  /*0840*/  IMAD R26, R25.reuse, 0x4, R26 ;  /* 0x00000004191a7824 */ /* 0x040fe200078e021a */
[----:B------:R-:W-:Y:S01]  /*0850*/  FSEL R6, R6, RZ, P2 ;  /* 0x000000ff06067208 */ /* 0x000fe20001000000 */
[C---:B-1----:R-:W-:Y:S01]  /*0860*/  IMAD R19, R25.reuse, 0x4, R28 ;  /* 0x0000000419137824 */ /* 0x042fe200078e021c */
[----:B------:R-:W-:Y:S01]  /*0870*/  LEA.HI R18, R18, UR4, RZ, 0x1e ;  /* 0x0000000412127c11 */ /* 0x000fe2000f8ff0ff */
[----:B------:R-:W-:Y:S01]  /*0880*/  IMAD R28, R25, 0x4, R5 ;  /* 0x00000004191c7824 */ /* 0x000fe200078e0205 */
[----:B------:R-:W-:Y:S01]  /*0890*/  FSETP.GEU.AND P1, PT, R7, RZ, PT ;  /* 0x000000ff0700720b */ /* 0x000fe20003f2e000 */
[----:B------:R0:W-:Y:S01]  /*08a0*/  STS [R29+0x280], R6 ;  /* 0x000280061d007388 */ /* 0x0001e20000000800 */
[----:B-----5:R-:W-:Y:S01]  /*08b0*/  FSETP.GEU.AND P2, PT, R8, RZ, PT ;  /* 0x000000ff0800720b */ /* 0x020fe20003f4e000 */
[----:B------:R-:W-:Y:S01]  /*08c0*/  IMAD R18, R25, 0x4, R18 ;  /* 0x0000000419127824 */ /* 0x000fe200078e0212 */
[----:B------:R-:W-:-:S02]  /*08d0*/  FSETP.GEU.AND P3, PT, R9, RZ, PT ;  /* 0x000000ff0900720b */ /* 0x000fc40003f6e000 */
[----:B------:R-:W-:Y:S02]  /*08e0*/  FSEL R7, R7, RZ, P1 ;  /* 0x000000ff07077208 */ /* 0x000fe40000800000 */
[----:B------:R-:W-:Y:S02]  /*08f0*/  FSEL R5, R8, RZ, P2 ;  /* 0x000000ff08057208 */ /* 0x000fe40001000000 */
[----:B------:R-:W-:Y:S01]  /*0900*/  LEA.HI R27, R27, UR4, RZ, 0x1e ;  /* 0x000000041b1b7c11 */ /* 0x000fe2000f8ff0ff */
[----:B------:R-:W-:Y:S01]  /*0910*/  STS [R26+0x2c0], R7 ;  /* 0x0002c0071a007388 */ /* 0x000fe20000000800 */
[----:B------:R-:W-:Y:S01]  /*0920*/  FSEL R17, R9, RZ, P3 ;  /* 0x000000ff09117208 */ /* 0x000fe20001800000 */
[----:B0-----:R-:W-:Y:S01]  /*0930*/  IMAD.SHL.U32 R29, R21, 0x4, RZ ;  /* 0x00000004151d7824 */ /* 0x001fe200078e00ff */
[----:B------:R-:W-:Y:S01]  /*0940*/  FSETP.GEU.AND P1, PT, R10, RZ, PT ;  /* 0x000000ff0a00720b */ /* 0x000fe20003f2e000 */
[----:B------:R0:W-:Y:S01]  /*0950*/  STS [R18+0x300], R5 ;  /* 0x0003000512007388 */ /* 0x0001e20000000800 */
[----:B------:R-:W-:Y:S01]  /*0960*/  FSETP.GEU.AND P2, PT, R11, RZ, PT ;  /* 0x000000ff0b00720b */ /* 0x000fe20003f4e000 */
[----:B------:R-:W-:Y:S01]  /*0970*/  IMAD R27, R25, 0x4, R27 ;  /* 0x00000004191b7824 */ /* 0x000fe200078e021b */
[----:B------:R-:W-:Y:S01]  /*0980*/  LOP3.LUT R8, R21, 0xfc, RZ, 0xc0, !PT ;  /* 0x000000fc15087812 */ /* 0x000fe200078ec0ff */
[----:B------:R1:W-:Y:S01]  /*0990*/  STS [R19+0x340], R17 ;  /* 0x0003401113007388 */ /* 0x0003e20000000800 */
[----:B------:R-:W-:-:S02]  /*09a0*/  LOP3.LUT R25, R29, 0x3fc, RZ, 0xc0, !PT ;  /* 0x000003fc1d197812 */ /* 0x000fc400078ec0ff */
[----:B------:R-:W-:Y:S01]  /*09b0*/  SHF.R.U32.HI R21, RZ, 0x2, R21 ;  /* 0x00000002ff157819 */ /* 0x000fe20000011615 */
[----:B------:R-:W-:Y:S01]  /*09c0*/  VIADD R8, R8, UR4 ;  /* 0x0000000408087c36 */ /* 0x000fe20008000000 */
[----:B------:R-:W-:Y:S02]  /*09d0*/  FSETP.GTU.AND P5, PT, R13, RZ, PT ;  /* 0x000000ff0d00720b */ /* 0x000fe40003fac000 */
[----:B0-----:R-:W-:Y:S02]  /*09e0*/  FSEL R18, R10, RZ, P1 ;  /* 0x000000ff0a127208 */ /* 0x001fe40000800000 */
[----:B------:R-:W-:Y:S02]  /*09f0*/  SGXT.U32 R21, R21, 0x6 ;  /* 0x000000061515781a */ /* 0x000fe40000000000 */
[----:B-1----:R-:W-:Y:S01]  /*0a00*/  FSEL R19, R11, RZ, P2 ;  /* 0x000000ff0b137208 */ /* 0x002fe20001000000 */
[----:B------:R0:W-:Y:S01]  /*0a10*/  STS [R27+0x380], R18 ;  /* 0x000380121b007388 */ /* 0x0001e20000000800 */
[C---:B------:R-:W-:Y:S01]  /*0a20*/  IMAD R11, R25.reuse, 0x4, R8 ;  /* 0x00000004190b7824 */ /* 0x040fe200078e0208 */
[----:B------:R-:W-:-:S02]  /*0a30*/  LOP3.LUT R13, R25, 0x400, RZ, 0xfc, !PT ;  /* 0x00000400190d7812 */ /* 0x000fc400078efcff */
[----:B------:R1:W-:Y:S01]  /*0a40*/  STS [R28+0x3c0], R19 ;  /* 0x0003c0131c007388 */ /* 0x0003e20000000800 */
[----:B------:R-:W-:Y:S02]  /*0a50*/  PRMT R20, R21, 0x6540, R20 ;  /* 0x0000654015147816 */ /* 0x000fe40000000014 */
[----:B------:R-:W-:Y:S01]  /*0a60*/  SHF.R.U32.HI R13, RZ, 0x2, R13 ;  /* 0x00000002ff0d7819 */ /* 0x000fe2000001160d */
[----:B------:R-:W-:Y:S01]  /*0a70*/  BAR.SYNC.DEFER_BLOCKING 0x0 ;  /* 0x0000000000007b1d */ /* 0x000fe20000010000 */
[----:B------:R-:W-:Y:S02]  /*0a80*/  LOP3.LUT R22, R22, 0xc, R29, 0xf8, !PT ;  /* 0x0000000c16167812 */ /* 0x000fe400078ef81d */
[----:B------:R-:W-:Y:S02]  /*0a90*/  ISETP.GE.AND P1, PT, R20, 0x1200, PT ;  /* 0x000012001400780c */ /* 0x000fe40003f26270 */
[----:B------:R-:W-:-:S03]  /*0aa0*/  LOP3.LUT R13, R13, 0x1fc, RZ, 0xc0, !PT ;  /* 0x000001fc0d0d7812 */ /* 0x000fc600078ec0ff */
[----:B0-----:R-:W1:Y:S01]  /*0ab0*/  LDC.64 R26, c[0x0][0x218] ;  /* 0x00008600ff1a7b82 */ /* 0x001e620000000a00 */
[----:B------:R-:W-:Y:S01]  /*0ac0*/  IMAD R29, R20, 0x1000, R22 ;  /* 0x00001000141d7824 */ /* 0x000fe200078e0216 */
[----:B------:R-:W-:Y:S01]  /*0ad0*/  FSETP.GTU.AND P2, PT, R12, RZ, PT ;  /* 0x000000ff0c00720b */ /* 0x000fe20003f4c000 */
[----:B------:R-:W-:Y:S01]  /*0ae0*/  VIADD R13, R13, UR4 ;  /* 0x000000040d0d7c36 */ /* 0x000fe20008000000 */
[----:B------:R-:W-:Y:S02]  /*0af0*/  FSETP.GTU.AND P6, PT, R23, RZ, PT ;  /* 0x000000ff1700720b */ /* 0x000fe40003fcc000 */
[C---:B------:R-:W-:Y:S01]  /*0b00*/  LOP3.LUT R23, R25.reuse, 0xc00, RZ, 0xfc, !PT ;  /* 0x00000c0019177812 */ /* 0x040fe200078efcff */
[----:B------:R-:W-:Y:S01]  /*0b10*/  IMAD R21, R25, 0x4, R13 ;  /* 0x0000000419157824 */ /* 0x000fe200078e020d */
[----:B------:R-:W-:Y:S02]  /*0b20*/  LOP3.LUT R13, R20, 0x40, RZ, 0xfc, !PT ;  /* 0x00000040140d7812 */ /* 0x000fe400078efcff */
[----:B------:R-:W-:-:S02]  /*0b30*/  FSETP.GTU.AND P4, PT, R16, RZ, PT ;  /* 0x000000ff1000720b */ /* 0x000fc40003f8c000 */
[C---:B------:R-:W-:Y:S01]  /*0b40*/  ISETP.GE.AND P3, PT, R13.reuse, 0x1200, PT ;  /* 0x000012000d00780c */ /* 0x040fe20003f66270 */
[----:B------:R-:W-:Y:S01]  /*0b50*/  IMAD R13, R13, 0x1000, R22 ;  /* 0x000010000d0d7824 */ /* 0x000fe200078e0216 */
[----:B------:R-:W-:Y:S01]  /*0b60*/  SEL R16, RZ, 0x1, P2 ;  /* 0x00000001ff107807 */ /* 0x000fe20001000000 */
[----:B------:R-:W-:Y:S04]  /*0b70*/  LDS R8, [R11] ;  /* 0x000000000b087984 */ /* 0x000fe80000000800 */
[----:B------:R-:W-:Y:S01]  /*0b80*/  LDS R9, [R11+0x4] ;  /* 0x000004000b097984 */ /* 0x000fe20000000800 */
[----:B-1----:R-:W-:-:S03]  /*0b90*/  IMAD.WIDE R28, R29, 0x4, R26 ;  /* 0x000000041d1c7825 */ /* 0x002fc600078e021a */
[----:B------:R-:W-:Y:S01]  /*0ba0*/  LDS R10, [R11+0x8] ;  /* 0x000008000b0a7984 */ /* 0x000fe20000000800 */
[----:B------:R-:W-:-:S03]  /*0bb0*/  IMAD.WIDE R12, R13, 0x4, R26 ;  /* 0x000000040d0c7825 */ /* 0x000fc600078e021a */
[----:B------:R-:W0:Y:S04]  /*0bc0*/  LDS R11, [R11+0xc] ;  /* 0x00000c000b0b7984 */ /* 0x000e280000000800 */
[----:B0-----:R0:W-:Y:S01]  /*0bd0*/  @!P1 STG.E.128 desc[UR6][R28.64], R8 ;  /* 0x000000081c009986 */ /* 0x0011e2000c101d06 */
[----:B------:R-:W-:Y:S02]  /*0be0*/  FSETP.GTU.AND P1, PT, R15, RZ, PT ;  /* 0x000000ff0f00720b */ /* 0x000fe40003f2c000 */
[----:B------:R-:W-:Y:S01]  /*0bf0*/  LOP3.LUT R15, R25, 0x800, RZ, 0xfc, !PT ;  /* 0x00000800190f7812 */ /* 0x000fe200078efcff */
[----:B------:R-:W-:Y:S04]  /*0c00*/  LDS R8, [R21+0x1000] ;  /* 0x0010000015087984 */ /* 0x000fe80000000800 */
[----:B------:R-:W-:Y:S04]  /*0c10*/  LDS R9, [R21+0x1004] ;  /* 0x0010040015097984 */ /* 0x000fe80000000800 */
[----:B------:R-:W-:Y:S04]  /*0c20*/  LDS R10, [R21+0x1008] ;  /* 0x00100800150a7984 */ /* 0x000fe80000000800 */
[----:B------:R1:W2:Y:S01]  /*0c30*/  LDS R11, [R21+0x100c] ;  /* 0x00100c00150b7984 */ /* 0x0002a20000000800 */
[----:B0-----:R-:W-:-:S04]  /*0c40*/  SEL R29, RZ, 0x1, P1 ;  /* 0x00000001ff1d7807 */ /* 0x001fc80000800000 */
[----:B------:R-:W-:Y:S02]  /*0c50*/  PRMT R16, R16, 0x3340, R29 ;  /* 0x0000334010107816 */ /* 0x000fe4000000001d */
[----:B-1----:R-:W-:Y:S02]  /*0c60*/  SHF.R.U32.HI R21, RZ, 0x2, R23 ;  /* 0x00000002ff157819 */ /* 0x002fe40000011617 */
[----:B------:R-:W-:Y:S02]  /*0c70*/  LOP3.LUT R23, R20, 0x80, RZ, 0xfc, !PT ;  /* 0x0000008014177812 */ /* 0x000fe400078efcff */
[----:B------:R-:W-:Y:S02]  /*0c80*/  LOP3.LUT R21, R21, 0x3fc, RZ, 0xc0, !PT ;  /* 0x000003fc15157812 */ /* 0x000fe400078ec0ff */
[C---:B------:R-:W-:Y:S01]  /*0c90*/  ISETP.GE.AND P1, PT, R23.reuse, 0x1200, PT ;  /* 0x000012001700780c */ /* 0x040fe20003f26270 */
[----:B------:R-:W-:Y:S01]  /*0ca0*/  IMAD R23, R23, 0x1000, R22 ;  /* 0x0000100017177824 */ /* 0x000fe200078e0216 */
[----:B------:R-:W-:-:S02]  /*0cb0*/  SEL R29, RZ, 0x1, P4 ;  /* 0x00000001ff1d7807 */ /* 0x000fc40002000000 */
[----:B------:R-:W-:Y:S01]  /*0cc0*/  FSETP.GTU.AND P4, PT, R4, RZ, PT ;  /* 0x000000ff0400720b */ /* 0x000fe20003f8c000 */
[----:B--2---:R0:W-:Y:S01]  /*0cd0*/  @!P3 STG.E.128 desc[UR6][R12.64], R8 ;  /* 0x000000080c00b986 */ /* 0x0041e2000c101d06 */
[----:B------:R-:W-:Y:S02]  /*0ce0*/  FSETP.GTU.AND P3, PT, R14, RZ, PT ;  /* 0x000000ff0e00720b */ /* 0x000fe40003f6c000 */
[----:B------:R-:W-:Y:S02]  /*0cf0*/  SHF.R.U32.HI R14, RZ, 0x2, R15 ;  /* 0x00000002ff0e7819 */ /* 0x000fe4000001160f */
[----:B------:R-:W-:Y:S02]  /*0d00*/  LOP3.LUT R15, R20, 0xc0, RZ, 0xfc, !PT ;  /* 0x000000c0140f7812 */ /* 0x000fe400078efcff */
[----:B------:R-:W-:Y:S02]  /*0d10*/  LOP3.LUT R14, R14, 0x2fc, RZ, 0xc0, !PT ;  /* 0x000002fc0e0e7812 */ /* 0x000fe400078ec0ff */
[----:B------:R-:W-:-:S03]  /*0d20*/  ISETP.GE.AND P2, PT, R15, 0x1200, PT ;  /* 0x000012000f00780c */ /* 0x000fc60003f46270 */
[----:B------:R-:W-:-:S04]  /*0d30*/  VIADD R14, R14, UR4 ;  /* 0x000000040e0e7c36 */ /* 0x000fc80008000000 */
[----:B------:R-:W-:Y:S02]  /*0d40*/  IMAD R20, R25, 0x4, R14 ;  /* 0x0000000419147824 */ /* 0x000fe400078e020e */
[----:B0-----:R-:W-:Y:S01]  /*0d50*/  VIADD R8, R21, UR4 ;  /* 0x0000000415087c36 */ /* 0x001fe20008000000 */
[----:B------:R-:W-:Y:S01]  /*0d60*/  ULDC.64 UR4, c[0x0][0x220] ;  /* 0x0000880000047ab9 */ /* 0x000fe20000000a00 */
[----:B------:R-:W-:Y:S01]  /*0d70*/  IMAD R21, R15, 0x1000, R22 ;  /* 0x000010000f157824 */ /* 0x000fe200078e0216 */
[----:B------:R-:W-:Y:S01]  /*0d80*/  LDS R9, [R20+0x2004] ;  /* 0x0020040014097984 */ /* 0x000fe20000000800 */
[----:B------:R-:W-:Y:S01]  /*0d90*/  IMAD R22, R25, 0x4, R8 ;  /* 0x0000000419167824 */ /* 0x000fe200078e0208 */
[----:B------:R-:W-:Y:S02]  /*0da0*/  SEL R25, RZ, 0x1, P5 ;  /* 0x00000001ff197807 */ /* 0x000fe40002800000 */
[----:B------:R-:W-:Y:S01]  /*0db0*/  LDS R8, [R20+0x2000] ;  /* 0x0020000014087984 */ /* 0x000fe20000000800 */
[----:B------:R-:W-:-:S02]  /*0dc0*/  FSETP.GTU.AND P5, PT, R24, RZ, PT ;  /* 0x000000ff1800720b */ /* 0x000fc40003fac000 */
[----:B------:R-:W-:Y:S01]  /*0dd0*/  SEL R24, RZ, 0x1, P6 ;  /* 0x00000001ff187807 */ /* 0x000fe20003000000 */
[----:B------:R-:W-:Y:S01]  /*0de0*/  LDS R10, [R20+0x2008] ;  /* 0x00200800140a7984 */ /* 0x000fe20000000800 */
[----:B------:R-:W-:Y:S02]  /*0df0*/  FSETP.GTU.AND P6, PT, R2, RZ, PT ;  /* 0x000000ff0200720b */ /* 0x000fe40003fcc000 */
[----:B------:R-:W-:Y:S01]  /*0e00*/  SEL R2, RZ, 0x1, P5 ;  /* 0x00000001ff027807 */ /* 0x000fe20002800000 */
[----:B------:R0:W1:Y:S01]  /*0e10*/  LDS R11, [R20+0x200c] ;  /* 0x00200c00140b7984 */ /* 0x0000620000000800 */
[----:B------:R-:W-:Y:S02]  /*0e20*/  FSETP.GTU.AND P5, PT, R7, RZ, PT ;  /* 0x000000ff0700720b */ /* 0x000fe40003fac000 */
[----:B------:R-:W-:Y:S01]  /*0e30*/  SEL R7, RZ, 0x1, P3 ;  /* 0x00000001ff077807 */ /* 0x000fe20001800000 */
[----:B------:R-:W-:Y:S01]  /*0e40*/  LDS R12, [R22+0x3000] ;  /* 0x00300000160c7984 */ /* 0x000fe20000000800 */
[----:B------:R-:W-:-:S02]  /*0e50*/  FSETP.GTU.AND P3, PT, R3, RZ, PT ;  /* 0x000000ff0300720b */ /* 0x000fc40003f6c000 */
[----:B------:R-:W-:Y:S01]  /*0e60*/  SEL R3, RZ, 0x1, P5 ;  /* 0x00000001ff037807 */ /* 0x000fe20002800000 */
[----:B------:R-:W-:Y:S01]  /*0e70*/  LDS R13, [R22+0x3004] ;  /* 0x00300400160d7984 */ /* 0x000fe20000000800 */
[----:B0-----:R-:W-:Y:S02]  /*0e80*/  SEL R20, RZ, 0x1, P6 ;  /* 0x00000001ff147807 */ /* 0x001fe40003000000 */
[----:B------:R-:W-:Y:S01]  /*0e90*/  FSETP.GTU.AND P6, PT, R6, RZ, PT ;  /* 0x000000ff0600720b */ /* 0x000fe20003fcc000 */
[----:B------:R-:W-:Y:S01]  /*0ea0*/  LDS R14, [R22+0x3008] ;  /* 0x00300800160e7984 */ /* 0x000fe20000000800 */
[----:B------:R-:W-:Y:S02]  /*0eb0*/  FSETP.GTU.AND P5, PT, R18, RZ, PT ;  /* 0x000000ff1200720b */ /* 0x000fe40003fac000 */
[----:B------:R-:W-:Y:S01]  /*0ec0*/  SEL R4, RZ, 0x1, P6 ;  /* 0x00000001ff047807 */ /* 0x000fe20003000000 */
[----:B------:R-:W0:Y:S01]  /*0ed0*/  LDS R15, [R22+0x300c] ;  /* 0x00300c00160f7984 */ /* 0x000e220000000800 */
[----:B------:R-:W-:-:S02]  /*0ee0*/  FSETP.GTU.AND P6, PT, R19, RZ, PT ;  /* 0x000000ff1300720b */ /* 0x000fc40003fcc000 */
[----:B------:R-:W-:Y:S02]  /*0ef0*/  PRMT R2, R7, 0x3340, R2 ;  /* 0x0000334007027816 */ /* 0x000fe40000000002 */
[----:B------:R-:W-:Y:S02]  /*0f00*/  PRMT R7, R29, 0x3340, R20 ;  /* 0x000033401d077816 */ /* 0x000fe40000000014 */
[----:B------:R-:W-:Y:S02]  /*0f10*/  SEL R6, RZ, 0x1, P4 ;  /* 0x00000001ff067807 */ /* 0x000fe40002000000 */
[----:B------:R-:W-:Y:S02]  /*0f20*/  SEL R29, RZ, 0x1, P3 ;  /* 0x00000001ff1d7807 */ /* 0x000fe40001800000 */
[----:B------:R-:W-:Y:S02]  /*0f30*/  FSETP.GTU.AND P4, PT, R17, RZ, PT ;  /* 0x000000ff1100720b */ /* 0x000fe40003f8c000 */
[----:B------:R-:W-:-:S02]  /*0f40*/  FSETP.GTU.AND P3, PT, R5, RZ, PT ;  /* 0x000000ff0500720b */ /* 0x000fc40003f6c000 */
[----:B------:R-:W-:Y:S02]  /*0f50*/  SEL R17, RZ, 0x1, P6 ;  /* 0x00000001ff117807 */ /* 0x000fe40003000000 */
[----:B------:R-:W-:Y:S02]  /*0f60*/  SEL R18, RZ, 0x1, P5 ;  /* 0x00000001ff127807 */ /* 0x000fe40002800000 */
[----:B------:R-:W-:Y:S01]  /*0f70*/  PRMT R3, R4, 0x3340, R3 ;  /* 0x0000334004037816 */ /* 0x000fe20000000003 */
[--C-:B------:R-:W-:Y:S01]  /*0f80*/  IMAD.WIDE R4, R23, 0x4, R26.reuse ;  /* 0x0000000417047825 */ /* 0x100fe200078e021a */
[----:B------:R-:W-:Y:S02]  /*0f90*/  SEL R19, RZ, 0x1, P4 ;  /* 0x00000001ff137807 */ /* 0x000fe40002000000 */
[----:B------:R-:W-:Y:S01]  /*0fa0*/  SEL R20, RZ, 0x1, P3 ;  /* 0x00000001ff147807 */ /* 0x000fe20001800000 */
[----:B------:R-:W-:Y:S01]  /*0fb0*/  IMAD.WIDE R26, R21, 0x4, R26 ;  /* 0x00000004151a7825 */ /* 0x000fe200078e021a */
[----:B------:R-:W-:Y:S01]  /*0fc0*/  PRMT R17, R18, 0x3340, R17 ;  /* 0x0000334012117816 */ /* 0x000fe20000000011 */
[----:B-1----:R1:W-:Y:S01]  /*0fd0*/  @!P1 STG.E.128 desc[UR6][R4.64], R8 ;  /* 0x0000000804009986 */ /* 0x0023e2000c101d06 */
[----:B------:R-:W-:-:S02]  /*0fe0*/  IADD3 R18, P3, R0, UR4, RZ ;  /* 0x0000000400127c10 */ /* 0x000fc4000ff7e0ff */
[----:B------:R-:W-:Y:S02]  /*0ff0*/  PRMT R25, R24, 0x3340, R25 ;  /* 0x0000334018197816 */ /* 0x000fe40000000019 */
[----:B------:R-:W-:Y:S02]  /*1000*/  PRMT R6, R29, 0x3340, R6 ;  /* 0x000033401d067816 */ /* 0x000fe40000000006 */
[----:B------:R-:W-:Y:S02]  /*1010*/  PRMT R24, R20, 0x3340, R19 ;  /* 0x0000334014187816 */ /* 0x000fe40000000013 */
[----:B------:R-:W-:Y:S02]  /*1020*/  LEA.HI.X.SX32 R19, R0, UR5, 0x1, P3 ;  /* 0x0000000500137c11 */ /* 0x000fe400098f0eff */
[----:B------:R-:W-:Y:S02]  /*1030*/  PRMT R20, R25, 0x5410, R16 ;  /* 0x0000541019147816 */ /* 0x000fe40000000010 */
[----:B------:R-:W-:Y:S01]  /*1040*/  PRMT R21, R7, 0x5410, R2 ;  /* 0x0000541007157816 */ /* 0x000fe20000000002 */
[----:B0-----:R1:W-:Y:S01]  /*1050*/  @!P2 STG.E.128 desc[UR6][R26.64], R12 ;  /* 0x0000000c1a00a986 */ /* 0x0013e2000c101d06 */
[----:B------:R-:W-:-:S02]  /*1060*/  PRMT R22, R6, 0x5410, R3 ;  /* 0x0000541006167816 */ /* 0x000fc40000000003 */
[----:B------:R-:W-:Y:S01]  /*1070*/  PRMT R23, R24, 0x5410, R17 ;  /* 0x0000541018177816 */ /* 0x000fe20000000011 */
[----:B------:R-:W-:Y:S06]  /*1080*/  @P0 EXIT ;  /* 0x000000000000094d */ /* 0x000fec0003800000 */
[----:B------:R-:W-:Y:S01]  /*1090*/  STG.E.128 desc[UR6][R18.64], R20 ;  /* 0x0000001412007986 */ /* 0x000fe2000c101d06 */
[----:B------:R-:W-:Y:S05]  /*10a0*/  EXIT ;  /* 0x000000000000794d */ /* 0x000fea0003800000 */
.L_x_0:
[----:B------:R-:W-:-:S00]  /*10b0*/  BRA `(.L_x_0) ;  /* 0xfffffffc00fc7947 */ /* 0x000fc0000383ffff */
[----:B------:R-:W-:-:S00]  /*10c0*/  NOP ;  /* 0x0000000000007918 */ /* 0x000fc00000000000 */
        /* <DEDUP_REMOVED lines=11> */
.L_x_1:


//--------------------- .nv.shared.triton_poi_fused_relu_threshold_backward_8 --------------------------
	.section	.nv.shared.triton_poi_fused_relu_threshold_backward_8,"aw",@nobits
	.sectionflags	@""
	.align	16
	.zero		1024


//--------------------- .nv.constant0.triton_poi_fused_relu_threshold_backward_8 --------------------------
	.section	.nv.constant0.triton_poi_fused_relu_threshold_backward_8,"a",@progbits
	.sectionflags	@""
	.align	4
.nv.constant0.triton_poi_fused_relu_threshold_backward_8:
	.zero		560
